//
// Generated by NVIDIA NVVM Compiler
//
// Compiler Build ID: CL-36424714
// Cuda compilation tools, release 13.0, V13.0.88
// Based on NVVM 20.0.0
//

.version 9.0
.target sm_100
.address_size 64

	// .globl	_Z8kernel1Dv
.extern .func  (.param .b32 func_retval0) vprintf
(
	.param .b64 vprintf_param_0,
	.param .b64 vprintf_param_1
)
;
.global .align 1 .b8 $str[35] = {49, 68, 32, 45, 32, 231, 186, 191, 231, 168, 139, 32, 37, 100, 58, 32, 37, 100, 32, 231, 154, 132, 229, 185, 179, 230, 150, 185, 32, 61, 32, 37, 100, 10};
.global .align 1 .b8 $str$1[22] = {50, 68, 32, 45, 32, 228, 189, 141, 231, 189, 174, 32, 40, 37, 100, 44, 32, 37, 100, 41, 10};
.global .align 1 .b8 $str$2[28] = {231, 186, 191, 231, 168, 139, 32, 37, 100, 58, 32, 109, 117, 108, 116, 105, 112, 108, 105, 101, 114, 32, 61, 32, 37, 100, 10};

.visible .entry _Z8kernel1Dv()
{
	.local .align 8 .b8 	__local_depot0[16];
	.reg .b64 	%SP;
	.reg .b64 	%SPL;
	.reg .b32 	%r<8>;
	.reg .b64 	%rd<5>;

	mov.u64 	%SPL, __local_depot0;
	cvta.local.u64 	%SP, %SPL;
	add.u64 	%rd1, %SP, 0;
	add.u64 	%rd2, %SPL, 0;
	mov.u32 	%r1, %tid.x;
	mov.u32 	%r2, %ctaid.x;
	mov.u32 	%r3, %ntid.x;
	mad.lo.s32 	%r4, %r2, %r3, %r1;
	mul.lo.s32 	%r5, %r4, %r4;
	st.local.v2.u32 	[%rd2], {%r4, %r4};
	st.local.u32 	[%rd2+8], %r5;
	mov.u64 	%rd3, $str;
	cvta.global.u64 	%rd4, %rd3;
	{ // callseq 0, 0
	.param .b64 param0;
	st.param.b64 	[param0], %rd4;
	.param .b64 param1;
	st.param.b64 	[param1], %rd1;
	.param .b32 retval0;
	call.uni (retval0), 
	vprintf, 
	(
	param0, 
	param1
	);
	ld.param.b32 	%r6, [retval0];
	} // callseq 0
	ret;

}
	// .globl	_Z8kernel2Dv
.visible .entry _Z8kernel2Dv()
{
	.local .align 8 .b8 	__local_depot1[8];
	.reg .b64 	%SP;
	.reg .b64 	%SPL;
	.reg .b32 	%r<11>;
	.reg .b64 	%rd<5>;

	mov.u64 	%SPL, __local_depot1;
	cvta.local.u64 	%SP, %SPL;
	add.u64 	%rd1, %SP, 0;
	add.u64 	%rd2, %SPL, 0;
	mov.u32 	%r1, %tid.x;
	mov.u32 	%r2, %ctaid.x;
	mov.u32 	%r3, %ntid.x;
	mad.lo.s32 	%r4, %r2, %r3, %r1;
	mov.u32 	%r5, %tid.y;
	mov.u32 	%r6, %ctaid.y;
	mov.u32 	%r7, %ntid.y;
	mad.lo.s32 	%r8, %r6, %r7, %r5;
	st.local.v2.u32 	[%rd2], {%r4, %r8};
	mov.u64 	%rd3, $str$1;
	cvta.global.u64 	%rd4, %rd3;
	{ // callseq 1, 0
	.param .b64 param0;
	st.param.b64 	[param0], %rd4;
	.param .b64 param1;
	st.param.b64 	[param1], %rd1;
	.param .b32 retval0;
	call.uni (retval0), 
	vprintf, 
	(
	param0, 
	param1
	);
	ld.param.b32 	%r9, [retval0];
	} // callseq 1
	ret;

}
	// .globl	_Z16kernelWithParamsiPf
.visible .entry _Z16kernelWithParamsiPf(
	.param .u32 _Z16kernelWithParamsiPf_param_0,
	.param .u64 .ptr .align 1 _Z16kernelWithParamsiPf_param_1
)
{
	.local .align 8 .b8 	__local_depot2[8];
	.reg .b64 	%SP;
	.reg .b64 	%SPL;
	.reg .b32 	%r<8>;
	.reg .b64 	%rd<5>;

	mov.u64 	%SPL, __local_depot2;
	cvta.local.u64 	%SP, %SPL;
	ld.param.u32 	%r1, [_Z16kernelWithParamsiPf_param_0];
	add.u64 	%rd1, %SP, 0;
	add.u64 	%rd2, %SPL, 0;
	mov.u32 	%r2, %tid.x;
	mov.u32 	%r3, %ctaid.x;
	mov.u32 	%r4, %ntid.x;
	mad.lo.s32 	%r5, %r3, %r4, %r2;
	st.local.v2.u32 	[%rd2], {%r5, %r1};
	mov.u64 	%rd3, $str$2;
	cvta.global.u64 	%rd4, %rd3;
	{ // callseq 2, 0
	.param .b64 param0;
	st.param.b64 	[param0], %rd4;
	.param .b64 param1;
	st.param.b64 	[param1], %rd1;
	.param .b32 retval0;
	call.uni (retval0), 
	vprintf, 
	(
	param0, 
	param1
	);
	ld.param.b32 	%r6, [retval0];
	} // callseq 2
	ret;

}


// ===== COMPILED SASS (sm_100) =====

	.target	sm_100

	.elftype	@"ET_EXEC"


//--------------------- .note.nv.tkinfo           --------------------------
	.section	.note.nv.tkinfo,"",@"SHT_NOTE"
	.sectionflags	@"SHF_NOTE_NV_TKINFO"
	.tkinfo
        /*0018*/ 	.word	0x00000002
        /*0030*/ 	.string	""
        /*0030*/ 	.string	"ptxas"
        /*0030*/ 	.string	"Cuda compilation tools, release 13.0, V13.0.88"
        /*0030*/ 	.string	"Build cuda_13.0.r13.0/compiler.36424714_0"
        /*0030*/ 	.string	"-arch sm_100 -m 64 "



//--------------------- .note.nv.cuinfo           --------------------------
	.section	.note.nv.cuinfo,"",@"SHT_NOTE"
	.sectionflags	@"SHF_NOTE_NV_CUINFO"
        /*0018*/ 	.short	0x0002
        /*001a*/ 	.short	0x0064
        /*001c*/ 	.short	0x0082
	.zero		2


//--------------------- .nv.info                  --------------------------
	.section	.nv.info,"",@"SHT_CUDA_INFO"
	.align	4


	//----- nvinfo : EIATTR_REGCOUNT
	.align		4
        /*0000*/ 	.byte	0x04, 0x2f
        /*0002*/ 	.short	(.L_4 - .L_3)
	.align		4
.L_3:
        /*0004*/ 	.word	index@(_Z8kernel1Dv)
        /*0008*/ 	.word	0x00000018


	//----- nvinfo : EIATTR_FRAME_SIZE
	.align		4
.L_4:
        /*000c*/ 	.byte	0x04, 0x11
        /*000e*/ 	.short	(.L_6 - .L_5)
	.align		4
.L_5:
        /*0010*/ 	.word	index@(_Z8kernel1Dv)
        /*0014*/ 	.word	0x00000010


	//----- nvinfo : EIATTR_REGCOUNT
	.align		4
.L_6:
        /*0018*/ 	.byte	0x04, 0x2f
        /*001a*/ 	.short	(.L_8 - .L_7)
	.align		4
.L_7:
        /*001c*/ 	.word	index@(_Z8kernel2Dv)
        /*0020*/ 	.word	0x00000018


	//----- nvinfo : EIATTR_FRAME_SIZE
	.align		4
.L_8:
        /*0024*/ 	.byte	0x04, 0x11
        /*0026*/ 	.short	(.L_10 - .L_9)
	.align		4
.L_9:
        /*0028*/ 	.word	index@(_Z8kernel2Dv)
        /*002c*/ 	.word	0x00000008


	//----- nvinfo : EIATTR_REGCOUNT
	.align		4
.L_10:
        /*0030*/ 	.byte	0x04, 0x2f
        /*0032*/ 	.short	(.L_12 - .L_11)
	.align		4
.L_11:
        /*0034*/ 	.word	index@(_Z16kernelWithParamsiPf)
        /*0038*/ 	.word	0x00000018


	//----- nvinfo : EIATTR_FRAME_SIZE
	.align		4
.L_12:
        /*003c*/ 	.byte	0x04, 0x11
        /*003e*/ 	.short	(.L_14 - .L_13)
	.align		4
.L_13:
        /*0040*/ 	.word	index@(_Z16kernelWithParamsiPf)
        /*0044*/ 	.word	0x00000008


	//----- nvinfo : EIATTR_MIN_STACK_SIZE
	.align		4
.L_14:
        /*0048*/ 	.byte	0x04, 0x12
        /*004a*/ 	.short	(.L_16 - .L_15)
	.align		4
.L_15:
        /*004c*/ 	.word	index@(_Z16kernelWithParamsiPf)
        /*0050*/ 	.word	0x00000008


	//----- nvinfo : EIATTR_MIN_STACK_SIZE
	.align		4
.L_16:
        /*0054*/ 	.byte	0x04, 0x12
        /*0056*/ 	.short	(.L_18 - .L_17)
	.align		4
.L_17:
        /*0058*/ 	.word	index@(_Z8kernel2Dv)
        /*005c*/ 	.word	0x00000008


	//----- nvinfo : EIATTR_MIN_STACK_SIZE
	.align		4
.L_18:
        /*0060*/ 	.byte	0x04, 0x12
        /*0062*/ 	.short	(.L_20 - .L_19)
	.align		4
.L_19:
        /*0064*/ 	.word	index@(_Z8kernel1Dv)
        /*0068*/ 	.word	0x00000010
.L_20:


//--------------------- .nv.compat                --------------------------
	.section	.nv.compat,"",@"SHT_CUDA_COMPAT_INFO"
	.align	4
        /*0000*/ 	.byte	0x02, 0x09, 0x00, 0x00, 0x02, 0x02, 0x01, 0x00, 0x02, 0x05, 0x05, 0x00, 0x03, 0x07, 0x01, 0x01
        /*0010*/ 	.byte	0x02, 0x03, 0x00, 0x00, 0x02, 0x06, 0x01, 0x00, 0x04, 0x0b, 0x08, 0x00, 0x09, 0x00, 0x00, 0x00
        /*0020*/ 	.byte	0x00, 0x00, 0x00, 0x00


//--------------------- .nv.info._Z16kernelWithParamsiPf --------------------------
	.section	.nv.info._Z16kernelWithParamsiPf,"",@"SHT_CUDA_INFO"
	.sectionflags	@""
	.align	4


	//----- nvinfo : EIATTR_CUDA_API_VERSION
	.align		4
        /*0000*/ 	.byte	0x04, 0x37
        /*0002*/ 	.short	(.L_22 - .L_21)
.L_21:
        /*0004*/ 	.word	0x00000082


	//----- nvinfo : EIATTR_KPARAM_INFO
	.align		4
.L_22:
        /*0008*/ 	.byte	0x04, 0x17
        /*000a*/ 	.short	(.L_24 - .L_23)
.L_23:
        /*000c*/ 	.word	0x00000000
        /*0010*/ 	.short	0x0001
        /*0012*/ 	.short	0x0008
        /*0014*/ 	.byte	0x00, 0xf5, 0x21, 0x00


	//----- nvinfo : EIATTR_KPARAM_INFO
	.align		4
.L_24:
        /*0018*/ 	.byte	0x04, 0x17
        /*001a*/ 	.short	(.L_26 - .L_25)
.L_25:
        /*001c*/ 	.word	0x00000000
        /*0020*/ 	.short	0x0000
        /*0022*/ 	.short	0x0000
        /*0024*/ 	.byte	0x00, 0xf0, 0x11, 0x00


	//----- nvinfo : EIATTR_SPARSE_MMA_MASK
	.align		4
.L_26:
        /*0028*/ 	.byte	0x03, 0x50
        /*002a*/ 	.short	0x0000


	//----- nvinfo : EIATTR_MAXREG_COUNT
	.align		4
        /*002c*/ 	.byte	0x03, 0x1b
        /*002e*/ 	.short	0x00ff


	//----- nvinfo : EIATTR_EXTERNS
	.align		4
        /*0030*/ 	.byte	0x04, 0x0f
        /*0032*/ 	.short	(.L_28 - .L_27)


	//   ....[0]....
	.align		4
.L_27:
        /*0034*/ 	.word	index@(vprintf)


	//----- nvinfo : EIATTR_MERCURY_ISA_VERSION
	.align		4
.L_28:
        /*0038*/ 	.byte	0x03, 0x5f
        /*003a*/ 	.short	0x0101


	//----- nvinfo : EIATTR_VRC_CTA_INIT_COUNT
	.align		4
        /*003c*/ 	.byte	0x02, 0x4a
	.zero		1
	.zero		1


	//----- nvinfo : EIATTR_SYSCALL_OFFSETS
	.align		4
        /*0040*/ 	.byte	0x04, 0x46
        /*0042*/ 	.short	(.L_30 - .L_29)


	//   ....[0]....
.L_29:
        /*0044*/ 	.word	0x00000120


	//----- nvinfo : EIATTR_EXIT_INSTR_OFFSETS
	.align		4
.L_30:
        /*0048*/ 	.byte	0x04, 0x1c
        /*004a*/ 	.short	(.L_32 - .L_31)


	//   ....[0]....
.L_31:
        /*004c*/ 	.word	0x00000130


	//----- nvinfo : EIATTR_CBANK_PARAM_SIZE
	.align		4
.L_32:
        /*0050*/ 	.byte	0x03, 0x19
        /*0052*/ 	.short	0x0010


	//----- nvinfo : EIATTR_PARAM_CBANK
	.align		4
        /*0054*/ 	.byte	0x04, 0x0a
        /*0056*/ 	.short	(.L_34 - .L_33)
	.align		4
.L_33:
        /*0058*/ 	.word	index@(.nv.constant0._Z16kernelWithParamsiPf)
        /*005c*/ 	.short	0x0380
        /*005e*/ 	.short	0x0010


	//----- nvinfo : EIATTR_SW_WAR
	.align		4
.L_34:
        /*0060*/ 	.byte	0x04, 0x36
        /*0062*/ 	.short	(.L_36 - .L_35)
.L_35:
        /*0064*/ 	.word	0x00000008
.L_36:


//--------------------- .nv.info._Z8kernel2Dv     --------------------------
	.section	.nv.info._Z8kernel2Dv,"",@"SHT_CUDA_INFO"
	.sectionflags	@""
	.align	4


	//----- nvinfo : EIATTR_CUDA_API_VERSION
	.align		4
        /*0000*/ 	.byte	0x04, 0x37
        /*0002*/ 	.short	(.L_38 - .L_37)
.L_37:
        /*0004*/ 	.word	0x00000082


	//----- nvinfo : EIATTR_SPARSE_MMA_MASK
	.align		4
.L_38:
        /*0008*/ 	.byte	0x03, 0x50
        /*000a*/ 	.short	0x0000


	//----- nvinfo : EIATTR_MAXREG_COUNT
	.align		4
        /*000c*/ 	.byte	0x03, 0x1b
        /*000e*/ 	.short	0x00ff


	//----- nvinfo : EIATTR_EXTERNS
	.align		4
        /*0010*/ 	.byte	0x04, 0x0f
        /*0012*/ 	.short	(.L_40 - .L_39)


	//   ....[0]....
	.align		4
.L_39:
        /*0014*/ 	.word	index@(vprintf)


	//----- nvinfo : EIATTR_MERCURY_ISA_VERSION
	.align		4
.L_40:
        /*0018*/ 	.byte	0x03, 0x5f
        /*001a*/ 	.short	0x0101


	//----- nvinfo : EIATTR_VRC_CTA_INIT_COUNT
	.align		4
        /*001c*/ 	.byte	0x02, 0x4a
	.zero		1
	.zero		1


	//----- nvinfo : EIATTR_SYSCALL_OFFSETS
	.align		4
        /*0020*/ 	.byte	0x04, 0x46
        /*0022*/ 	.short	(.L_42 - .L_41)


	//   ....[0]....
.L_41:
        /*0024*/ 	.word	0x00000150


	//----- nvinfo : EIATTR_EXIT_INSTR_OFFSETS
	.align		4
.L_42:
        /*0028*/ 	.byte	0x04, 0x1c
        /*002a*/ 	.short	(.L_44 - .L_43)


	//   ....[0]....
.L_43:
        /*002c*/ 	.word	0x00000160


	//----- nvinfo : EIATTR_SW_WAR
	.align		4
.L_44:
        /*0030*/ 	.byte	0x04, 0x36
        /*0032*/ 	.short	(.L_46 - .L_45)
.L_45:
        /*0034*/ 	.word	0x00000008
.L_46:


//--------------------- .nv.info._Z8kernel1Dv     --------------------------
	.section	.nv.info._Z8kernel1Dv,"",@"SHT_CUDA_INFO"
	.sectionflags	@""
	.align	4


	//----- nvinfo : EIATTR_CUDA_API_VERSION
	.align		4
        /*0000*/ 	.byte	0x04, 0x37
        /*0002*/ 	.short	(.L_48 - .L_47)
.L_47:
        /*0004*/ 	.word	0x00000082


	//----- nvinfo : EIATTR_SPARSE_MMA_MASK
	.align		4
.L_48:
        /*0008*/ 	.byte	0x03, 0x50
        /*000a*/ 	.short	0x0000


	//----- nvinfo : EIATTR_MAXREG_COUNT
	.align		4
        /*000c*/ 	.byte	0x03, 0x1b
        /*000e*/ 	.short	0x00ff


	//----- nvinfo : EIATTR_EXTERNS
	.align		4
        /*0010*/ 	.byte	0x04, 0x0f
        /*0012*/ 	.short	(.L_50 - .L_49)


	//   ....[0]....
	.align		4
.L_49:
        /*0014*/ 	.word	index@(vprintf)


	//----- nvinfo : EIATTR_MERCURY_ISA_VERSION
	.align		4
.L_50:
        /*0018*/ 	.byte	0x03, 0x5f
        /*001a*/ 	.short	0x0101


	//----- nvinfo : EIATTR_VRC_CTA_INIT_COUNT
	.align		4
        /*001c*/ 	.byte	0x02, 0x4a
	.zero		1
	.zero		1


	//----- nvinfo : EIATTR_SYSCALL_OFFSETS
	.align		4
        /*0020*/ 	.byte	0x04, 0x46
        /*0022*/ 	.short	(.L_52 - .L_51)


	//   ....[0]....
.L_51:
        /*0024*/ 	.word	0x00000140


	//----- nvinfo : EIATTR_EXIT_INSTR_OFFSETS
	.align		4
.L_52:
        /*0028*/ 	.byte	0x04, 0x1c
        /*002a*/ 	.short	(.L_54 - .L_53)


	//   ....[0]....
.L_53:
        /*002c*/ 	.word	0x00000150


	//----- nvinfo : EIATTR_SW_WAR
	.align		4
.L_54:
        /*0030*/ 	.byte	0x04, 0x36
        /*0032*/ 	.short	(.L_56 - .L_55)
.L_55:
        /*0034*/ 	.word	0x00000008
.L_56:


//--------------------- .nv.callgraph             --------------------------
	.section	.nv.callgraph,"",@"SHT_CUDA_CALLGRAPH"
	.align	4
	.sectionentsize	8
	.align		4
        /*0000*/ 	.word	0x00000000
	.align		4
        /*0004*/ 	.word	0xffffffff
	.align		4
        /*0008*/ 	.word	index@(_Z16kernelWithParamsiPf)
	.align		4
        /*000c*/ 	.word	index@(vprintf)
	.align		4
        /*0010*/ 	.word	index@(_Z8kernel2Dv)
	.align		4
        /*0014*/ 	.word	index@(vprintf)
	.align		4
        /*0018*/ 	.word	index@(_Z8kernel1Dv)
	.align		4
        /*001c*/ 	.word	index@(vprintf)
	.align		4
        /*0020*/ 	.word	0x00000000
	.align		4
        /*0024*/ 	.word	0xfffffffe
	.align		4
        /*0028*/ 	.word	0x00000000
	.align		4
        /*002c*/ 	.word	0xfffffffd
	.align		4
        /*0030*/ 	.word	0x00000000
	.align		4
        /*0034*/ 	.word	0xfffffffc


//--------------------- .nv.constant4             --------------------------
	.section	.nv.constant4,"a",@progbits
	.align	8
	.align		8
.nv.constant4:
        /*0000*/ 	.dword	vprintf
	.align		8
        /*0008*/ 	.dword	$str
	.align		8
        /*0010*/ 	.dword	$str$1
	.align		8
        /*0018*/ 	.dword	$str$2


//--------------------- .text._Z16kernelWithParamsiPf --------------------------
	.section	.text._Z16kernelWithParamsiPf,"ax",@progbits
	.align	128
        .global         _Z16kernelWithParamsiPf
        .type           _Z16kernelWithParamsiPf,@function
        .size           _Z16kernelWithParamsiPf,(.L_x_6 - _Z16kernelWithParamsiPf)
        .other          _Z16kernelWithParamsiPf,@"STO_CUDA_ENTRY STV_DEFAULT"
_Z16kernelWithParamsiPf:
.text._Z16kernelWithParamsiPf:
[----:B------:R-:W0:Y:S01]  /*0000*/  LDC R1, c[0x0][0x37c] ;  /* 0x0000df00ff017b82 */ /* 0x000e220000000800 */
[----:B------:R-:W1:Y:S01]  /*0010*/  S2R R2, SR_TID.X ;  /* 0x0000000000027919 */ /* 0x000e620000002100 */
[----:B------:R-:W2:Y:S06]  /*0020*/  LDCU UR5, c[0x0][0x2fc] ;  /* 0x00005f80ff0577ac */ /* 0x000eac0008000800 */
[----:B------:R-:W1:Y:S01]  /*0030*/  S2UR UR6, SR_CTAID.X ;  /* 0x00000000000679c3 */ /* 0x000e620000002500 */
[----:B0-----:R-:W-:Y:S01]  /*0040*/  VIADD R1, R1, 0xfffffff8 ;  /* 0xfffffff801017836 */ /* 0x001fe20000000000 */
[----:B------:R-:W-:Y:S01]  /*0050*/  MOV R0, 0x0 ;  /* 0x0000000000007802 */ /* 0x000fe20000000f00 */
[----:B------:R-:W0:Y:S05]  /*0060*/  LDCU UR4, c[0x0][0x2f8] ;  /* 0x00005f00ff0477ac */ /* 0x000e2a0008000800 */
[----:B------:R-:W1:Y:S08]  /*0070*/  LDC R5, c[0x0][0x360] ;  /* 0x0000d800ff057b82 */ /* 0x000e700000000800 */
[----:B------:R-:W3:Y:S01]  /*0080*/  LDC R3, c[0x0][0x380] ;  /* 0x0000e000ff037b82 */ /* 0x000ee20000000800 */
[----:B0-----:R-:W-:-:S07]  /*0090*/  IADD3 R6, P0, PT, R1, UR4, RZ ;  /* 0x0000000401067c10 */ /* 0x001fce000ff1e0ff */
[----:B------:R0:W4:Y:S01]  /*00a0*/  LDC.64 R8, c[0x4][R0] ;  /* 0x0100000000087b82 */ /* 0x0001220000000a00 */
[----:B--2---:R-:W-:Y:S02]  /*00b0*/  IMAD.X R7, RZ, RZ, UR5, P0 ;  /* 0x00000005ff077e24 */ /* 0x004fe400080e06ff */
[----:B-1----:R-:W-:Y:S01]  /*00c0*/  IMAD R2, R5, UR6, R2 ;  /* 0x0000000605027c24 */ /* 0x002fe2000f8e0202 */
[----:B------:R-:W1:Y:S04]  /*00d0*/  LDCU.64 UR6, c[0x4][0x18] ;  /* 0x01000300ff0677ac */ /* 0x000e680008000a00 */
[----:B---3--:R0:W-:Y:S01]  /*00e0*/  STL.64 [R1], R2 ;  /* 0x0000000201007387 */ /* 0x0081e20000100a00 */
[----:B-1----:R-:W-:Y:S01]  /*00f0*/  IMAD.U32 R4, RZ, RZ, UR6 ;  /* 0x00000006ff047e24 */ /* 0x002fe2000f8e00ff */
[----:B0---4-:R-:W-:-:S07]  /*0100*/  MOV R5, UR7 ;  /* 0x0000000700057c02 */ /* 0x011fce0008000f00 */
[----:B------:R-:W-:-:S07]  /*0110*/  LEPC R20, `(.L_x_0) ;  /* 0x000000001014794e */ /* 0x000fce0000000000 */
[----:B------:R-:W-:Y:S05]  /*0120*/  CALL.ABS.NOINC R8 ;  /* 0x0000000008007343 */ /* 0x000fea0003c00000 */
.L_x_0:
[----:B------:R-:W-:Y:S05]  /*0130*/  EXIT ;  /* 0x000000000000794d */ /* 0x000fea0003800000 */
.L_x_1:
[----:B------:R-:W-:-:S00]  /*0140*/  BRA `(.L_x_1) ;  /* 0xfffffffc00fc7947 */ /* 0x000fc0000383ffff */
[----:B------:R-:W-:-:S00]  /*0150*/  NOP ;  /* 0x0000000000007918 */ /* 0x000fc00000000000 */
        /* <DEDUP_REMOVED lines=10> */
.L_x_6:


//--------------------- .text._Z8kernel2Dv        --------------------------
	.section	.text._Z8kernel2Dv,"ax",@progbits
	.align	128
        .global         _Z8kernel2Dv
        .type           _Z8kernel2Dv,@function
        .size           _Z8kernel2Dv,(.L_x_7 - _Z8kernel2Dv)
        .other          _Z8kernel2Dv,@"STO_CUDA_ENTRY STV_DEFAULT"
_Z8kernel2Dv:
.text._Z8kernel2Dv:
[----:B------:R-:W0:Y:S01]  /*0000*/  LDC R1, c[0x0][0x37c] ;  /* 0x0000df00ff017b82 */ /* 0x000e220000000800 */
[----:B------:R-:W1:Y:S01]  /*0010*/  S2R R2, SR_TID.X ;  /* 0x0000000000027919 */ /* 0x000e620000002100 */
[----:B------:R-:W2:Y:S06]  /*0020*/  LDCU UR5, c[0x0][0x2fc] ;  /* 0x00005f80ff0577ac */ /* 0x000eac0008000800 */
[----:B------:R-:W1:Y:S01]  /*0030*/  S2UR UR4, SR_CTAID.X ;  /* 0x00000000000479c3 */ /* 0x000e620000002500 */
[----:B0-----:R-:W-:Y:S01]  /*0040*/  VIADD R1, R1, 0xfffffff8 ;  /* 0xfffffff801017836 */ /* 0x001fe20000000000 */
[----:B------:R-:W0:Y:S06]  /*0050*/  S2R R0, SR_TID.Y ;  /* 0x0000000000007919 */ /* 0x000e2c0000002200 */
[----:B------:R-:W1:Y:S08]  /*0060*/  LDC R3, c[0x0][0x360] ;  /* 0x0000d800ff037b82 */ /* 0x000e700000000800 */
[----:B------:R-:W0:Y:S08]  /*0070*/  S2UR UR6, SR_CTAID.Y ;  /* 0x00000000000679c3 */ /* 0x000e300000002600 */
[----:B------:R-:W0:Y:S01]  /*0080*/  LDC R5, c[0x0][0x364] ;  /* 0x0000d900ff057b82 */ /* 0x000e220000000800 */
[----:B-1----:R-:W-:Y:S01]  /*0090*/  IMAD R2, R3, UR4, R2 ;  /* 0x0000000403027c24 */ /* 0x002fe2000f8e0202 */
[----:B------:R-:W1:Y:S01]  /*00a0*/  LDCU UR4, c[0x0][0x2f8] ;  /* 0x00005f00ff0477ac */ /* 0x000e620008000800 */
[----:B0-----:R-:W-:Y:S01]  /*00b0*/  IMAD R3, R5, UR6, R0 ;  /* 0x0000000605037c24 */ /* 0x001fe2000f8e0200 */
[----:B------:R-:W-:Y:S01]  /*00c0*/  MOV R0, 0x0 ;  /* 0x0000000000007802 */ /* 0x000fe20000000f00 */
[----:B------:R-:W0:Y:S01]  /*00d0*/  LDCU.64 UR6, c[0x4][0x10] ;  /* 0x01000200ff0677ac */ /* 0x000e220008000a00 */
[----:B-1----:R-:W-:-:S02]  /*00e0*/  IADD3 R6, P0, PT, R1, UR4, RZ ;  /* 0x0000000401067c10 */ /* 0x002fc4000ff1e0ff */
[----:B------:R1:W-:Y:S01]  /*00f0*/  STL.64 [R1], R2 ;  /* 0x0000000201007387 */ /* 0x0003e20000100a00 */
[----:B------:R1:W3:Y:S01]  /*0100*/  LDC.64 R8, c[0x4][R0] ;  /* 0x0100000000087b82 */ /* 0x0002e20000000a00 */
[----:B--2---:R-:W-:Y:S01]  /*0110*/  IADD3.X R7, PT, PT, RZ, UR5, RZ, P0, !PT ;  /* 0x00000005ff077c10 */ /* 0x004fe200087fe4ff */
[----:B0-----:R-:W-:Y:S01]  /*0120*/  IMAD.U32 R4, RZ, RZ, UR6 ;  /* 0x00000006ff047e24 */ /* 0x001fe2000f8e00ff */
[----:B-1----:R-:W-:-:S07]  /*0130*/  MOV R5, UR7 ;  /* 0x0000000700057c02 */ /* 0x002fce0008000f00 */
[----:B------:R-:W-:-:S07]  /*0140*/  LEPC R20, `(.L_x_2) ;  /* 0x000000001014794e */ /* 0x000fce0000000000 */
[----:B---3--:R-:W-:Y:S05]  /*0150*/  CALL.ABS.NOINC R8 ;  /* 0x0000000008007343 */ /* 0x008fea0003c00000 */
.L_x_2:
[----:B------:R-:W-:Y:S05]  /*0160*/  EXIT ;  /* 0x000000000000794d */ /* 0x000fea0003800000 */
.L_x_3:
        /* <DEDUP_REMOVED lines=9> */
.L_x_7:


//--------------------- .text._Z8kernel1Dv        --------------------------
	.section	.text._Z8kernel1Dv,"ax",@progbits
	.align	128
        .global         _Z8kernel1Dv
        .type           _Z8kernel1Dv,@function
        .size           _Z8kernel1Dv,(.L_x_8 - _Z8kernel1Dv)
        .other          _Z8kernel1Dv,@"STO_CUDA_ENTRY STV_DEFAULT"
_Z8kernel1Dv:
.text._Z8kernel1Dv:
[----:B------:R-:W0:Y:S01]  /*0000*/  LDC R1, c[0x0][0x37c] ;  /* 0x0000df00ff017b82 */ /* 0x000e220000000800 */
[----:B------:R-:W1:Y:S01]  /*0010*/  S2R R2, SR_TID.X ;  /* 0x0000000000027919 */ /* 0x000e620000002100 */
[----:B------:R-:W2:Y:S06]  /*0020*/  LDCU UR5, c[0x0][0x2fc] ;  /* 0x00005f80ff0577ac */ /* 0x000eac0008000800 */
[----:B------:R-:W1:Y:S01]  /*0030*/  S2UR UR4, SR_CTAID.X ;  /* 0x00000000000479c3 */ /* 0x000e620000002500 */
[----:B------:R-:W-:Y:S01]  /*0040*/  MOV R8, 0x0 ;  /* 0x0000000000087802 */ /* 0x000fe20000000f00 */
[----:B0-----:R-:W-:Y:S01]  /*0050*/  VIADD R1, R1, 0xfffffff0 ;  /* 0xfffffff001017836 */ /* 0x001fe20000000000 */
[----:B------:R-:W0:Y:S05]  /*0060*/  LDCU.64 UR6, c[0x4][0x8] ;  /* 0x01000100ff0677ac */ /* 0x000e2a0008000a00 */
[----:B------:R-:W1:Y:S08]  /*0070*/  LDC R3, c[0x0][0x360] ;  /* 0x0000d800ff037b82 */ /* 0x000e700000000800 */
[----:B------:R-:W3:Y:S01]  /*0080*/  LDC.64 R8, c[0x4][R8] ;  /* 0x0100000008087b82 */ /* 0x000ee20000000a00 */
[----:B0-----:R-:W-:Y:S01]  /*0090*/  IMAD.U32 R4, RZ, RZ, UR6 ;  /* 0x00000006ff047e24 */ /* 0x001fe2000f8e00ff */
[----:B------:R-:W-:Y:S01]  /*00a0*/  MOV R5, UR7 ;  /* 0x0000000700057c02 */ /* 0x000fe20008000f00 */
[----:B-1----:R-:W-:Y:S01]  /*00b0*/  IMAD R2, R3, UR4, R2 ;  /* 0x0000000403027c24 */ /* 0x002fe2000f8e0202 */
[----:B------:R-:W0:Y:S03]  /*00c0*/  LDCU UR4, c[0x0][0x2f8] ;  /* 0x00005f00ff0477ac */ /* 0x000e260008000800 */
[-C--:B------:R-:W-:Y:S01]  /*00d0*/  IMAD R0, R2, R2.reuse, RZ ;  /* 0x0000000202007224 */ /* 0x080fe200078e02ff */
[----:B------:R-:W-:-:S04]  /*00e0*/  MOV R3, R2 ;  /* 0x0000000200037202 */ /* 0x000fc80000000f00 */
[----:B------:R1:W-:Y:S04]  /*00f0*/  STL [R1+0x8], R0 ;  /* 0x0000080001007387 */ /* 0x0003e80000100800 */
[----:B------:R1:W-:Y:S01]  /*0100*/  STL.64 [R1], R2 ;  /* 0x0000000201007387 */ /* 0x0003e20000100a00 */
[----:B0-----:R-:W-:-:S05]  /*0110*/  IADD3 R6, P0, PT, R1, UR4, RZ ;  /* 0x0000000401067c10 */ /* 0x001fca000ff1e0ff */
[----:B--23--:R-:W-:-:S08]  /*0120*/  IMAD.X R7, RZ, RZ, UR5, P0 ;  /* 0x00000005ff077e24 */ /* 0x00cfd000080e06ff */
[----:B------:R-:W-:-:S07]  /*0130*/  LEPC R20, `(.L_x_4) ;  /* 0x000000001014794e */ /* 0x000fce0000000000 */
[----:B-1----:R-:W-:Y:S05]  /*0140*/  CALL.ABS.NOINC R8 ;  /* 0x0000000008007343 */ /* 0x002fea0003c00000 */
.L_x_4:
[----:B------:R-:W-:Y:S05]  /*0150*/  EXIT ;  /* 0x000000000000794d */ /* 0x000fea0003800000 */
.L_x_5:
        /* <DEDUP_REMOVED lines=10> */
.L_x_8:


//--------------------- .nv.global.init           --------------------------
	.section	.nv.global.init,"aw",@progbits
.nv.global.init:
	.type		$str$1,@object
	.size		$str$1,($str$2 - $str$1)
$str$1:
        /*0000*/ 	.byte	0x32, 0x44, 0x20, 0x2d, 0x20, 0xe4, 0xbd, 0x8d, 0xe7, 0xbd, 0xae, 0x20, 0x28, 0x25, 0x64, 0x2c
        /*0010*/ 	.byte	0x20, 0x25, 0x64, 0x29, 0x0a, 0x00
	.type		$str$2,@object
	.size		$str$2,($str - $str$2)
$str$2:
        /*0016*/ 	.byte	0xe7, 0xba, 0xbf, 0xe7, 0xa8, 0x8b, 0x20, 0x25, 0x64, 0x3a, 0x20, 0x6d, 0x75, 0x6c, 0x74, 0x69
        /*0026*/ 	.byte	0x70, 0x6c, 0x69, 0x65, 0x72, 0x20, 0x3d, 0x20, 0x25, 0x64, 0x0a, 0x00
	.type		$str,@object
	.size		$str,(.L_0 - $str)
$str:
        /*0032*/ 	.byte	0x31, 0x44, 0x20, 0x2d, 0x20, 0xe7, 0xba, 0xbf, 0xe7, 0xa8, 0x8b, 0x20, 0x25, 0x64, 0x3a, 0x20
        /*0042*/ 	.byte	0x25, 0x64, 0x20, 0xe7, 0x9a, 0x84, 0xe5, 0xb9, 0xb3, 0xe6, 0x96, 0xb9, 0x20, 0x3d, 0x20, 0x25
        /*0052*/ 	.byte	0x64, 0x0a, 0x00
.L_0:


//--------------------- .nv.shared.reserved.0     --------------------------
	.section	.nv.shared.reserved.0,"aw",@nobits
	.weak		__nv_reservedSMEM_offset_0_alias
	.size		__nv_reservedSMEM_offset_0_alias, 0, 64
	.other		__nv_reservedSMEM_offset_0_alias,@"STO_CUDA_RESERVED_SHARED STV_DEFAULT"
__nv_reservedSMEM_offset_0_alias:
	.zero		0
	.zero		64


//--------------------- .nv.constant0._Z16kernelWithParamsiPf --------------------------
	.section	.nv.constant0._Z16kernelWithParamsiPf,"a",@progbits
	.sectionflags	@""
	.align	4
.nv.constant0._Z16kernelWithParamsiPf:
	.zero		912


//--------------------- .nv.constant0._Z8kernel2Dv --------------------------
	.section	.nv.constant0._Z8kernel2Dv,"a",@progbits
	.sectionflags	@""
	.align	4
.nv.constant0._Z8kernel2Dv:
	.zero		896


//--------------------- .nv.constant0._Z8kernel1Dv --------------------------
	.section	.nv.constant0._Z8kernel1Dv,"a",@progbits
	.sectionflags	@""
	.align	4
.nv.constant0._Z8kernel1Dv:
	.zero		896


//--------------------- SYMBOLS --------------------------

	.type		.nv.reservedSmem.offset0,@object
	.size		.nv.reservedSmem.offset0,0x4
	.type		vprintf,@function
